//
// Generated by NVIDIA NVVM Compiler
//
// Compiler Build ID: CL-36424714
// Cuda compilation tools, release 13.0, V13.0.88
// Based on NVVM 20.0.0
//

.version 9.0
.target sm_100
.address_size 64

	// .globl	_Z9hello_gpuv
.extern .func  (.param .b32 func_retval0) vprintf
(
	.param .b64 vprintf_param_0,
	.param .b64 vprintf_param_1
)
;
.global .align 1 .b8 $str[24] = {72, 101, 108, 108, 32, 71, 80, 85, 32, 116, 104, 114, 101, 97, 100, 32, 73, 68, 58, 32, 37, 100, 10};

.visible .entry _Z9hello_gpuv()
{
	.local .align 8 .b8 	__local_depot0[8];
	.reg .b64 	%SP;
	.reg .b64 	%SPL;
	.reg .b32 	%r<4>;
	.reg .b64 	%rd<5>;

	mov.u64 	%SPL, __local_depot0;
	cvta.local.u64 	%SP, %SPL;
	add.u64 	%rd1, %SP, 0;
	add.u64 	%rd2, %SPL, 0;
	mov.u32 	%r1, %tid.x;
	st.local.u32 	[%rd2], %r1;
	mov.u64 	%rd3, $str;
	cvta.global.u64 	%rd4, %rd3;
	{ // callseq 0, 0
	.param .b64 param0;
	st.param.b64 	[param0], %rd4;
	.param .b64 param1;
	st.param.b64 	[param1], %rd1;
	.param .b32 retval0;
	call.uni (retval0), 
	vprintf, 
	(
	param0, 
	param1
	);
	ld.param.b32 	%r2, [retval0];
	} // callseq 0
	ret;

}


// ===== COMPILED SASS (sm_100) =====

	.target	sm_100

	.elftype	@"ET_EXEC"


//--------------------- .note.nv.tkinfo           --------------------------
	.section	.note.nv.tkinfo,"",@"SHT_NOTE"
	.sectionflags	@"SHF_NOTE_NV_TKINFO"
	.tkinfo
        /*0018*/ 	.word	0x00000002
        /*0030*/ 	.string	""
        /*0030*/ 	.string	"ptxas"
        /*0030*/ 	.string	"Cuda compilation tools, release 13.0, V13.0.88"
        /*0030*/ 	.string	"Build cuda_13.0.r13.0/compiler.36424714_0"
        /*0030*/ 	.string	"-arch sm_100 -m 64 "



//--------------------- .note.nv.cuinfo           --------------------------
	.section	.note.nv.cuinfo,"",@"SHT_NOTE"
	.sectionflags	@"SHF_NOTE_NV_CUINFO"
        /*0018*/ 	.short	0x0002
        /*001a*/ 	.short	0x0064
        /*001c*/ 	.short	0x0082
	.zero		2


//--------------------- .nv.info                  --------------------------
	.section	.nv.info,"",@"SHT_CUDA_INFO"
	.align	4


	//----- nvinfo : EIATTR_REGCOUNT
	.align		4
        /*0000*/ 	.byte	0x04, 0x2f
        /*0002*/ 	.short	(.L_2 - .L_1)
	.align		4
.L_1:
        /*0004*/ 	.word	index@(_Z9hello_gpuv)
        /*0008*/ 	.word	0x00000018


	//----- nvinfo : EIATTR_FRAME_SIZE
	.align		4
.L_2:
        /*000c*/ 	.byte	0x04, 0x11
        /*000e*/ 	.short	(.L_4 - .L_3)
	.align		4
.L_3:
        /*0010*/ 	.word	index@(_Z9hello_gpuv)
        /*0014*/ 	.word	0x00000008


	//----- nvinfo : EIATTR_MIN_STACK_SIZE
	.align		4
.L_4:
        /*0018*/ 	.byte	0x04, 0x12
        /*001a*/ 	.short	(.L_6 - .L_5)
	.align		4
.L_5:
        /*001c*/ 	.word	index@(_Z9hello_gpuv)
        /*0020*/ 	.word	0x00000008
.L_6:


//--------------------- .nv.compat                --------------------------
	.section	.nv.compat,"",@"SHT_CUDA_COMPAT_INFO"
	.align	4
        /*0000*/ 	.byte	0x02, 0x09, 0x00, 0x00, 0x02, 0x02, 0x01, 0x00, 0x02, 0x05, 0x05, 0x00, 0x03, 0x07, 0x01, 0x01
        /*0010*/ 	.byte	0x02, 0x03, 0x00, 0x00, 0x02, 0x06, 0x01, 0x00, 0x04, 0x0b, 0x08, 0x00, 0x09, 0x00, 0x00, 0x00
        /*0020*/ 	.byte	0x00, 0x00, 0x00, 0x00


//--------------------- .nv.info._Z9hello_gpuv    --------------------------
	.section	.nv.info._Z9hello_gpuv,"",@"SHT_CUDA_INFO"
	.sectionflags	@""
	.align	4


	//----- nvinfo : EIATTR_CUDA_API_VERSION
	.align		4
        /*0000*/ 	.byte	0x04, 0x37
        /*0002*/ 	.short	(.L_8 - .L_7)
.L_7:
        /*0004*/ 	.word	0x00000082


	//----- nvinfo : EIATTR_SPARSE_MMA_MASK
	.align		4
.L_8:
        /*0008*/ 	.byte	0x03, 0x50
        /*000a*/ 	.short	0x0000


	//----- nvinfo : EIATTR_MAXREG_COUNT
	.align		4
        /*000c*/ 	.byte	0x03, 0x1b
        /*000e*/ 	.short	0x00ff


	//----- nvinfo : EIATTR_EXTERNS
	.align		4
        /*0010*/ 	.byte	0x04, 0x0f
        /*0012*/ 	.short	(.L_10 - .L_9)


	//   ....[0]....
	.align		4
.L_9:
        /*0014*/ 	.word	index@(vprintf)


	//----- nvinfo : EIATTR_MERCURY_ISA_VERSION
	.align		4
.L_10:
        /*0018*/ 	.byte	0x03, 0x5f
        /*001a*/ 	.short	0x0101


	//----- nvinfo : EIATTR_VRC_CTA_INIT_COUNT
	.align		4
        /*001c*/ 	.byte	0x02, 0x4a
	.zero		1
	.zero		1


	//----- nvinfo : EIATTR_SYSCALL_OFFSETS
	.align		4
        /*0020*/ 	.byte	0x04, 0x46
        /*0022*/ 	.short	(.L_12 - .L_11)


	//   ....[0]....
.L_11:
        /*0024*/ 	.word	0x000000e0


	//----- nvinfo : EIATTR_EXIT_INSTR_OFFSETS
	.align		4
.L_12:
        /*0028*/ 	.byte	0x04, 0x1c
        /*002a*/ 	.short	(.L_14 - .L_13)


	//   ....[0]....
.L_13:
        /*002c*/ 	.word	0x000000f0


	//----- nvinfo : EIATTR_SW_WAR
	.align		4
.L_14:
        /*0030*/ 	.byte	0x04, 0x36
        /*0032*/ 	.short	(.L_16 - .L_15)
.L_15:
        /*0034*/ 	.word	0x00000008
.L_16:


//--------------------- .nv.callgraph             --------------------------
	.section	.nv.callgraph,"",@"SHT_CUDA_CALLGRAPH"
	.align	4
	.sectionentsize	8
	.align		4
        /*0000*/ 	.word	0x00000000
	.align		4
        /*0004*/ 	.word	0xffffffff
	.align		4
        /*0008*/ 	.word	index@(_Z9hello_gpuv)
	.align		4
        /*000c*/ 	.word	index@(vprintf)
	.align		4
        /*0010*/ 	.word	0x00000000
	.align		4
        /*0014*/ 	.word	0xfffffffe
	.align		4
        /*0018*/ 	.word	0x00000000
	.align		4
        /*001c*/ 	.word	0xfffffffd
	.align		4
        /*0020*/ 	.word	0x00000000
	.align		4
        /*0024*/ 	.word	0xfffffffc


//--------------------- .nv.constant4             --------------------------
	.section	.nv.constant4,"a",@progbits
	.align	8
	.align		8
.nv.constant4:
        /*0000*/ 	.dword	vprintf
	.align		8
        /*0008*/ 	.dword	$str


//--------------------- .text._Z9hello_gpuv       --------------------------
	.section	.text._Z9hello_gpuv,"ax",@progbits
	.align	128
        .global         _Z9hello_gpuv
        .type           _Z9hello_gpuv,@function
        .size           _Z9hello_gpuv,(.L_x_2 - _Z9hello_gpuv)
        .other          _Z9hello_gpuv,@"STO_CUDA_ENTRY STV_DEFAULT"
_Z9hello_gpuv:
.text._Z9hello_gpuv:
[----:B------:R-:W0:Y:S01]  /*0000*/  LDC R1, c[0x0][0x37c] ;  /* 0x0000df00ff017b82 */ /* 0x000e220000000800 */
[----:B------:R-:W1:Y:S01]  /*0010*/  S2R R8, SR_TID.X ;  /* 0x0000000000087919 */ /* 0x000e620000002100 */
[----:B0-----:R-:W-:Y:S01]  /*0020*/  VIADD R1, R1, 0xfffffff8 ;  /* 0xfffffff801017836 */ /* 0x001fe20000000000 */
[----:B------:R-:W-:Y:S01]  /*0030*/  MOV R0, 0x0 ;  /* 0x0000000000007802 */ /* 0x000fe20000000f00 */
[----:B------:R-:W0:Y:S04]  /*0040*/  LDCU UR4, c[0x0][0x2f8] ;  /* 0x00005f00ff0477ac */ /* 0x000e280008000800 */
[----:B------:R2:W3:Y:S01]  /*0050*/  LDC.64 R2, c[0x4][R0] ;  /* 0x0100000000027b82 */ /* 0x0004e20000000a00 */
[----:B------:R-:W4:Y:S01]  /*0060*/  LDCU.64 UR6, c[0x4][0x8] ;  /* 0x01000100ff0677ac */ /* 0x000f220008000a00 */
[----:B------:R-:W5:Y:S01]  /*0070*/  LDCU UR5, c[0x0][0x2fc] ;  /* 0x00005f80ff0577ac */ /* 0x000f620008000800 */
[----:B0-----:R-:W-:Y:S01]  /*0080*/  IADD3 R6, P0, PT, R1, UR4, RZ ;  /* 0x0000000401067c10 */ /* 0x001fe2000ff1e0ff */
[----:B----4-:R-:W-:Y:S01]  /*0090*/  IMAD.U32 R4, RZ, RZ, UR6 ;  /* 0x00000006ff047e24 */ /* 0x010fe2000f8e00ff */
[----:B------:R-:W-:-:S03]  /*00a0*/  MOV R5, UR7 ;  /* 0x0000000700057c02 */ /* 0x000fc60008000f00 */
[----:B-----5:R-:W-:Y:S01]  /*00b0*/  IMAD.X R7, RZ, RZ, UR5, P0 ;  /* 0x00000005ff077e24 */ /* 0x020fe200080e06ff */
[----:B-1----:R2:W-:Y:S07]  /*00c0*/  STL [R1], R8 ;  /* 0x0000000801007387 */ /* 0x0025ee0000100800 */
[----:B------:R-:W-:-:S07]  /*00d0*/  LEPC R20, `(.L_x_0) ;  /* 0x000000001014794e */ /* 0x000fce0000000000 */
[----:B--23--:R-:W-:Y:S05]  /*00e0*/  CALL.ABS.NOINC R2 ;  /* 0x0000000002007343 */ /* 0x00cfea0003c00000 */
.L_x_0:
[----:B------:R-:W-:Y:S05]  /*00f0*/  EXIT ;  /* 0x000000000000794d */ /* 0x000fea0003800000 */
.L_x_1:
[----:B------:R-:W-:-:S00]  /*0100*/  BRA `(.L_x_1) ;  /* 0xfffffffc00fc7947 */ /* 0x000fc0000383ffff */
[----:B------:R-:W-:-:S00]  /*0110*/  NOP ;  /* 0x0000000000007918 */ /* 0x000fc00000000000 */
        /* <DEDUP_REMOVED lines=14> */
.L_x_2:


//--------------------- .nv.global.init           --------------------------
	.section	.nv.global.init,"aw",@progbits
.nv.global.init:
	.type		$str,@object
	.size		$str,(.L_0 - $str)
$str:
        /*0000*/ 	.byte	0x48, 0x65, 0x6c, 0x6c, 0x20, 0x47, 0x50, 0x55, 0x20, 0x74, 0x68, 0x72, 0x65, 0x61, 0x64, 0x20
        /*0010*/ 	.byte	0x49, 0x44, 0x3a, 0x20, 0x25, 0x64, 0x0a, 0x00
.L_0:


//--------------------- .nv.shared.reserved.0     --------------------------
	.section	.nv.shared.reserved.0,"aw",@nobits
	.weak		__nv_reservedSMEM_offset_0_alias
	.size		__nv_reservedSMEM_offset_0_alias, 0, 64
	.other		__nv_reservedSMEM_offset_0_alias,@"STO_CUDA_RESERVED_SHARED STV_DEFAULT"
__nv_reservedSMEM_offset_0_alias:
	.zero		0
	.zero		64


//--------------------- .nv.constant0._Z9hello_gpuv --------------------------
	.section	.nv.constant0._Z9hello_gpuv,"a",@progbits
	.sectionflags	@""
	.align	4
.nv.constant0._Z9hello_gpuv:
	.zero		896


//--------------------- SYMBOLS --------------------------

	.type		.nv.reservedSmem.offset0,@object
	.size		.nv.reservedSmem.offset0,0x4
	.type		vprintf,@function
